//
// Generated by NVIDIA NVVM Compiler
//
// Compiler Build ID: CL-36424714
// Cuda compilation tools, release 13.0, V13.0.88
// Based on NVVM 20.0.0
//

.version 9.0
.target sm_100
.address_size 64

	// .globl	_Z10vecadd_gpuPfS_S_i

.visible .entry _Z10vecadd_gpuPfS_S_i(
	.param .u64 .ptr .align 1 _Z10vecadd_gpuPfS_S_i_param_0,
	.param .u64 .ptr .align 1 _Z10vecadd_gpuPfS_S_i_param_1,
	.param .u64 .ptr .align 1 _Z10vecadd_gpuPfS_S_i_param_2,
	.param .u32 _Z10vecadd_gpuPfS_S_i_param_3
)
{
	.reg .pred 	%p<2>;
	.reg .b32 	%r<6>;
	.reg .b32 	%f<4>;
	.reg .b64 	%rd<11>;

	ld.param.u64 	%rd1, [_Z10vecadd_gpuPfS_S_i_param_0];
	ld.param.u64 	%rd2, [_Z10vecadd_gpuPfS_S_i_param_1];
	ld.param.u64 	%rd3, [_Z10vecadd_gpuPfS_S_i_param_2];
	ld.param.u32 	%r2, [_Z10vecadd_gpuPfS_S_i_param_3];
	mov.u32 	%r3, %ctaid.x;
	mov.u32 	%r4, %ntid.x;
	mov.u32 	%r5, %tid.x;
	mad.lo.s32 	%r1, %r3, %r4, %r5;
	setp.ge.s32 	%p1, %r1, %r2;
	@%p1 bra 	$L__BB0_2;
	cvta.to.global.u64 	%rd4, %rd1;
	cvta.to.global.u64 	%rd5, %rd2;
	cvta.to.global.u64 	%rd6, %rd3;
	mul.wide.s32 	%rd7, %r1, 4;
	add.s64 	%rd8, %rd4, %rd7;
	ld.global.f32 	%f1, [%rd8];
	add.s64 	%rd9, %rd5, %rd7;
	ld.global.f32 	%f2, [%rd9];
	add.f32 	%f3, %f1, %f2;
	add.s64 	%rd10, %rd6, %rd7;
	st.global.f32 	[%rd10], %f3;
$L__BB0_2:
	ret;

}


// ===== COMPILED SASS (sm_100) =====

	.target	sm_100

	.elftype	@"ET_EXEC"


//--------------------- .note.nv.tkinfo           --------------------------
	.section	.note.nv.tkinfo,"",@"SHT_NOTE"
	.sectionflags	@"SHF_NOTE_NV_TKINFO"
	.tkinfo
        /*0018*/ 	.word	0x00000002
        /*0030*/ 	.string	""
        /*0030*/ 	.string	"ptxas"
        /*0030*/ 	.string	"Cuda compilation tools, release 13.0, V13.0.88"
        /*0030*/ 	.string	"Build cuda_13.0.r13.0/compiler.36424714_0"
        /*0030*/ 	.string	"-arch sm_100 -m 64 "



//--------------------- .note.nv.cuinfo           --------------------------
	.section	.note.nv.cuinfo,"",@"SHT_NOTE"
	.sectionflags	@"SHF_NOTE_NV_CUINFO"
        /*0018*/ 	.short	0x0002
        /*001a*/ 	.short	0x0064
        /*001c*/ 	.short	0x0082
	.zero		2


//--------------------- .nv.info                  --------------------------
	.section	.nv.info,"",@"SHT_CUDA_INFO"
	.align	4


	//----- nvinfo : EIATTR_REGCOUNT
	.align		4
        /*0000*/ 	.byte	0x04, 0x2f
        /*0002*/ 	.short	(.L_1 - .L_0)
	.align		4
.L_0:
        /*0004*/ 	.word	index@(_Z10vecadd_gpuPfS_S_i)
        /*0008*/ 	.word	0x0000000c


	//----- nvinfo : EIATTR_FRAME_SIZE
	.align		4
.L_1:
        /*000c*/ 	.byte	0x04, 0x11
        /*000e*/ 	.short	(.L_3 - .L_2)
	.align		4
.L_2:
        /*0010*/ 	.word	index@(_Z10vecadd_gpuPfS_S_i)
        /*0014*/ 	.word	0x00000000


	//----- nvinfo : EIATTR_MIN_STACK_SIZE
	.align		4
.L_3:
        /*0018*/ 	.byte	0x04, 0x12
        /*001a*/ 	.short	(.L_5 - .L_4)
	.align		4
.L_4:
        /*001c*/ 	.word	index@(_Z10vecadd_gpuPfS_S_i)
        /*0020*/ 	.word	0x00000000
.L_5:


//--------------------- .nv.compat                --------------------------
	.section	.nv.compat,"",@"SHT_CUDA_COMPAT_INFO"
	.align	4
        /*0000*/ 	.byte	0x02, 0x09, 0x00, 0x00, 0x02, 0x02, 0x01, 0x00, 0x02, 0x05, 0x05, 0x00, 0x03, 0x07, 0x01, 0x01
        /*0010*/ 	.byte	0x02, 0x03, 0x00, 0x00, 0x02, 0x06, 0x01, 0x00, 0x04, 0x0b, 0x08, 0x00, 0x09, 0x00, 0x00, 0x00
        /*0020*/ 	.byte	0x00, 0x00, 0x00, 0x00


//--------------------- .nv.info._Z10vecadd_gpuPfS_S_i --------------------------
	.section	.nv.info._Z10vecadd_gpuPfS_S_i,"",@"SHT_CUDA_INFO"
	.sectionflags	@""
	.align	4


	//----- nvinfo : EIATTR_CUDA_API_VERSION
	.align		4
        /*0000*/ 	.byte	0x04, 0x37
        /*0002*/ 	.short	(.L_7 - .L_6)
.L_6:
        /*0004*/ 	.word	0x00000082


	//----- nvinfo : EIATTR_KPARAM_INFO
	.align		4
.L_7:
        /*0008*/ 	.byte	0x04, 0x17
        /*000a*/ 	.short	(.L_9 - .L_8)
.L_8:
        /*000c*/ 	.word	0x00000000
        /*0010*/ 	.short	0x0003
        /*0012*/ 	.short	0x0018
        /*0014*/ 	.byte	0x00, 0xf0, 0x11, 0x00


	//----- nvinfo : EIATTR_KPARAM_INFO
	.align		4
.L_9:
        /*0018*/ 	.byte	0x04, 0x17
        /*001a*/ 	.short	(.L_11 - .L_10)
.L_10:
        /*001c*/ 	.word	0x00000000
        /*0020*/ 	.short	0x0002
        /*0022*/ 	.short	0x0010
        /*0024*/ 	.byte	0x00, 0xf5, 0x21, 0x00


	//----- nvinfo : EIATTR_KPARAM_INFO
	.align		4
.L_11:
        /*0028*/ 	.byte	0x04, 0x17
        /*002a*/ 	.short	(.L_13 - .L_12)
.L_12:
        /*002c*/ 	.word	0x00000000
        /*0030*/ 	.short	0x0001
        /*0032*/ 	.short	0x0008
        /*0034*/ 	.byte	0x00, 0xf5, 0x21, 0x00


	//----- nvinfo : EIATTR_KPARAM_INFO
	.align		4
.L_13:
        /*0038*/ 	.byte	0x04, 0x17
        /*003a*/ 	.short	(.L_15 - .L_14)
.L_14:
        /*003c*/ 	.word	0x00000000
        /*0040*/ 	.short	0x0000
        /*0042*/ 	.short	0x0000
        /*0044*/ 	.byte	0x00, 0xf5, 0x21, 0x00


	//----- nvinfo : EIATTR_SPARSE_MMA_MASK
	.align		4
.L_15:
        /*0048*/ 	.byte	0x03, 0x50
        /*004a*/ 	.short	0x0000


	//----- nvinfo : EIATTR_MAXREG_COUNT
	.align		4
        /*004c*/ 	.byte	0x03, 0x1b
        /*004e*/ 	.short	0x00ff


	//----- nvinfo : EIATTR_MERCURY_ISA_VERSION
	.align		4
        /*0050*/ 	.byte	0x03, 0x5f
        /*0052*/ 	.short	0x0101


	//----- nvinfo : EIATTR_VRC_CTA_INIT_COUNT
	.align		4
        /*0054*/ 	.byte	0x02, 0x4a
	.zero		1
	.zero		1


	//----- nvinfo : EIATTR_EXIT_INSTR_OFFSETS
	.align		4
        /*0058*/ 	.byte	0x04, 0x1c
        /*005a*/ 	.short	(.L_17 - .L_16)


	//   ....[0]....
.L_16:
        /*005c*/ 	.word	0x00000070


	//   ....[1]....
        /*0060*/ 	.word	0x00000130


	//----- nvinfo : EIATTR_CBANK_PARAM_SIZE
	.align		4
.L_17:
        /*0064*/ 	.byte	0x03, 0x19
        /*0066*/ 	.short	0x001c


	//----- nvinfo : EIATTR_PARAM_CBANK
	.align		4
        /*0068*/ 	.byte	0x04, 0x0a
        /*006a*/ 	.short	(.L_19 - .L_18)
	.align		4
.L_18:
        /*006c*/ 	.word	index@(.nv.constant0._Z10vecadd_gpuPfS_S_i)
        /*0070*/ 	.short	0x0380
        /*0072*/ 	.short	0x001c


	//----- nvinfo : EIATTR_SW_WAR
	.align		4
.L_19:
        /*0074*/ 	.byte	0x04, 0x36
        /*0076*/ 	.short	(.L_21 - .L_20)
.L_20:
        /*0078*/ 	.word	0x00000008
.L_21:


//--------------------- .nv.callgraph             --------------------------
	.section	.nv.callgraph,"",@"SHT_CUDA_CALLGRAPH"
	.align	4
	.sectionentsize	8
	.align		4
        /*0000*/ 	.word	0x00000000
	.align		4
        /*0004*/ 	.word	0xffffffff
	.align		4
        /*0008*/ 	.word	0x00000000
	.align		4
        /*000c*/ 	.word	0xfffffffe
	.align		4
        /*0010*/ 	.word	0x00000000
	.align		4
        /*0014*/ 	.word	0xfffffffd
	.align		4
        /*0018*/ 	.word	0x00000000
	.align		4
        /*001c*/ 	.word	0xfffffffc


//--------------------- .text._Z10vecadd_gpuPfS_S_i --------------------------
	.section	.text._Z10vecadd_gpuPfS_S_i,"ax",@progbits
	.align	128
        .global         _Z10vecadd_gpuPfS_S_i
        .type           _Z10vecadd_gpuPfS_S_i,@function
        .size           _Z10vecadd_gpuPfS_S_i,(.L_x_1 - _Z10vecadd_gpuPfS_S_i)
        .other          _Z10vecadd_gpuPfS_S_i,@"STO_CUDA_ENTRY STV_DEFAULT"
_Z10vecadd_gpuPfS_S_i:
.text._Z10vecadd_gpuPfS_S_i:
[----:B------:R-:W-:Y:S01]  /*0000*/  LDC R1, c[0x0][0x37c] ;  /* 0x0000df00ff017b82 */ /* 0x000fe20000000800 */
[----:B------:R-:W0:Y:S07]  /*0010*/  S2R R0, SR_TID.X ;  /* 0x0000000000007919 */ /* 0x000e2e0000002100 */
[----:B------:R-:W0:Y:S01]  /*0020*/  S2UR UR4, SR_CTAID.X ;  /* 0x00000000000479c3 */ /* 0x000e220000002500 */
[----:B------:R-:W1:Y:S07]  /*0030*/  LDCU UR5, c[0x0][0x398] ;  /* 0x00007300ff0577ac */ /* 0x000e6e0008000800 */
[----:B------:R-:W0:Y:S02]  /*0040*/  LDC R9, c[0x0][0x360] ;  /* 0x0000d800ff097b82 */ /* 0x000e240000000800 */
[----:B0-----:R-:W-:-:S05]  /*0050*/  IMAD R9, R9, UR4, R0 ;  /* 0x0000000409097c24 */ /* 0x001fca000f8e0200 */
[----:B-1----:R-:W-:-:S13]  /*0060*/  ISETP.GE.AND P0, PT, R9, UR5, PT ;  /* 0x0000000509007c0c */ /* 0x002fda000bf06270 */
[----:B------:R-:W-:Y:S05]  /*0070*/  @P0 EXIT ;  /* 0x000000000000094d */ /* 0x000fea0003800000 */
[----:B------:R-:W0:Y:S01]  /*0080*/  LDC.64 R2, c[0x0][0x380] ;  /* 0x0000e000ff027b82 */ /* 0x000e220000000a00 */
[----:B------:R-:W1:Y:S07]  /*0090*/  LDCU.64 UR4, c[0x0][0x358] ;  /* 0x00006b00ff0477ac */ /* 0x000e6e0008000a00 */
[----:B------:R-:W2:Y:S08]  /*00a0*/  LDC.64 R4, c[0x0][0x388] ;  /* 0x0000e200ff047b82 */ /* 0x000eb00000000a00 */
[----:B------:R-:W3:Y:S01]  /*00b0*/  LDC.64 R6, c[0x0][0x390] ;  /* 0x0000e400ff067b82 */ /* 0x000ee20000000a00 */
[----:B0-----:R-:W-:-:S06]  /*00c0*/  IMAD.WIDE R2, R9, 0x4, R2 ;  /* 0x0000000409027825 */ /* 0x001fcc00078e0202 */
[----:B-1----:R-:W4:Y:S01]  /*00d0*/  LDG.E R2, desc[UR4][R2.64] ;  /* 0x0000000402027981 */ /* 0x002f22000c1e1900 */
[----:B--2---:R-:W-:-:S06]  /*00e0*/  IMAD.WIDE R4, R9, 0x4, R4 ;  /* 0x0000000409047825 */ /* 0x004fcc00078e0204 */
[----:B------:R-:W4:Y:S01]  /*00f0*/  LDG.E R5, desc[UR4][R4.64] ;  /* 0x0000000404057981 */ /* 0x000f22000c1e1900 */
[----:B---3--:R-:W-:-:S04]  /*0100*/  IMAD.WIDE R6, R9, 0x4, R6 ;  /* 0x0000000409067825 */ /* 0x008fc800078e0206 */
[----:B----4-:R-:W-:-:S05]  /*0110*/  FADD R9, R2, R5 ;  /* 0x0000000502097221 */ /* 0x010fca0000000000 */
[----:B------:R-:W-:Y:S01]  /*0120*/  STG.E desc[UR4][R6.64], R9 ;  /* 0x0000000906007986 */ /* 0x000fe2000c101904 */
[----:B------:R-:W-:Y:S05]  /*0130*/  EXIT ;  /* 0x000000000000794d */ /* 0x000fea0003800000 */
.L_x_0:
[----:B------:R-:W-:-:S00]  /*0140*/  BRA `(.L_x_0) ;  /* 0xfffffffc00fc7947 */ /* 0x000fc0000383ffff */
[----:B------:R-:W-:-:S00]  /*0150*/  NOP ;  /* 0x0000000000007918 */ /* 0x000fc00000000000 */
        /* <DEDUP_REMOVED lines=10> */
.L_x_1:


//--------------------- .nv.shared.reserved.0     --------------------------
	.section	.nv.shared.reserved.0,"aw",@nobits
	.weak		__nv_reservedSMEM_offset_0_alias
	.size		__nv_reservedSMEM_offset_0_alias, 0, 64
	.other		__nv_reservedSMEM_offset_0_alias,@"STO_CUDA_RESERVED_SHARED STV_DEFAULT"
__nv_reservedSMEM_offset_0_alias:
	.zero		0
	.zero		64


//--------------------- .nv.constant0._Z10vecadd_gpuPfS_S_i --------------------------
	.section	.nv.constant0._Z10vecadd_gpuPfS_S_i,"a",@progbits
	.sectionflags	@""
	.align	4
.nv.constant0._Z10vecadd_gpuPfS_S_i:
	.zero		924


//--------------------- SYMBOLS --------------------------

	.type		.nv.reservedSmem.offset0,@object
	.size		.nv.reservedSmem.offset0,0x4
